//
// Generated by NVIDIA NVVM Compiler
//
// Compiler Build ID: CL-36424714
// Cuda compilation tools, release 13.0, V13.0.88
// Based on NVVM 20.0.0
//

.version 9.0
.target sm_100
.address_size 64

	// .globl	_Z10dla_kernelPiiiim

.visible .entry _Z10dla_kernelPiiiim(
	.param .u64 .ptr .align 1 _Z10dla_kernelPiiiim_param_0,
	.param .u32 _Z10dla_kernelPiiiim_param_1,
	.param .u32 _Z10dla_kernelPiiiim_param_2,
	.param .u32 _Z10dla_kernelPiiiim_param_3,
	.param .u64 _Z10dla_kernelPiiiim_param_4
)
{


	ret;

}


// ===== COMPILED SASS (sm_100) =====

	.target	sm_100

	.elftype	@"ET_EXEC"


//--------------------- .note.nv.tkinfo           --------------------------
	.section	.note.nv.tkinfo,"",@"SHT_NOTE"
	.sectionflags	@"SHF_NOTE_NV_TKINFO"
	.tkinfo
        /*0018*/ 	.word	0x00000002
        /*0030*/ 	.string	""
        /*0030*/ 	.string	"ptxas"
        /*0030*/ 	.string	"Cuda compilation tools, release 13.0, V13.0.88"
        /*0030*/ 	.string	"Build cuda_13.0.r13.0/compiler.36424714_0"
        /*0030*/ 	.string	"-arch sm_100 -m 64 "



//--------------------- .note.nv.cuinfo           --------------------------
	.section	.note.nv.cuinfo,"",@"SHT_NOTE"
	.sectionflags	@"SHF_NOTE_NV_CUINFO"
        /*0018*/ 	.short	0x0002
        /*001a*/ 	.short	0x0064
        /*001c*/ 	.short	0x0082
	.zero		2


//--------------------- .nv.info                  --------------------------
	.section	.nv.info,"",@"SHT_CUDA_INFO"
	.align	4


	//----- nvinfo : EIATTR_REGCOUNT
	.align		4
        /*0000*/ 	.byte	0x04, 0x2f
        /*0002*/ 	.short	(.L_1 - .L_0)
	.align		4
.L_0:
        /*0004*/ 	.word	index@(_Z10dla_kernelPiiiim)
        /*0008*/ 	.word	0x00000004


	//----- nvinfo : EIATTR_FRAME_SIZE
	.align		4
.L_1:
        /*000c*/ 	.byte	0x04, 0x11
        /*000e*/ 	.short	(.L_3 - .L_2)
	.align		4
.L_2:
        /*0010*/ 	.word	index@(_Z10dla_kernelPiiiim)
        /*0014*/ 	.word	0x00000000


	//----- nvinfo : EIATTR_MIN_STACK_SIZE
	.align		4
.L_3:
        /*0018*/ 	.byte	0x04, 0x12
        /*001a*/ 	.short	(.L_5 - .L_4)
	.align		4
.L_4:
        /*001c*/ 	.word	index@(_Z10dla_kernelPiiiim)
        /*0020*/ 	.word	0x00000000
.L_5:


//--------------------- .nv.compat                --------------------------
	.section	.nv.compat,"",@"SHT_CUDA_COMPAT_INFO"
	.align	4
        /*0000*/ 	.byte	0x02, 0x09, 0x00, 0x00, 0x02, 0x02, 0x01, 0x00, 0x02, 0x05, 0x05, 0x00, 0x03, 0x07, 0x01, 0x01
        /*0010*/ 	.byte	0x02, 0x03, 0x00, 0x00, 0x02, 0x06, 0x01, 0x00, 0x04, 0x0b, 0x08, 0x00, 0x09, 0x00, 0x00, 0x00
        /*0020*/ 	.byte	0x00, 0x00, 0x00, 0x00


//--------------------- .nv.info._Z10dla_kernelPiiiim --------------------------
	.section	.nv.info._Z10dla_kernelPiiiim,"",@"SHT_CUDA_INFO"
	.sectionflags	@""
	.align	4


	//----- nvinfo : EIATTR_CUDA_API_VERSION
	.align		4
        /*0000*/ 	.byte	0x04, 0x37
        /*0002*/ 	.short	(.L_7 - .L_6)
.L_6:
        /*0004*/ 	.word	0x00000082


	//----- nvinfo : EIATTR_KPARAM_INFO
	.align		4
.L_7:
        /*0008*/ 	.byte	0x04, 0x17
        /*000a*/ 	.short	(.L_9 - .L_8)
.L_8:
        /*000c*/ 	.word	0x00000000
        /*0010*/ 	.short	0x0004
        /*0012*/ 	.short	0x0018
        /*0014*/ 	.byte	0x00, 0xf0, 0x21, 0x00


	//----- nvinfo : EIATTR_KPARAM_INFO
	.align		4
.L_9:
        /*0018*/ 	.byte	0x04, 0x17
        /*001a*/ 	.short	(.L_11 - .L_10)
.L_10:
        /*001c*/ 	.word	0x00000000
        /*0020*/ 	.short	0x0003
        /*0022*/ 	.short	0x0010
        /*0024*/ 	.byte	0x00, 0xf0, 0x11, 0x00


	//----- nvinfo : EIATTR_KPARAM_INFO
	.align		4
.L_11:
        /*0028*/ 	.byte	0x04, 0x17
        /*002a*/ 	.short	(.L_13 - .L_12)
.L_12:
        /*002c*/ 	.word	0x00000000
        /*0030*/ 	.short	0x0002
        /*0032*/ 	.short	0x000c
        /*0034*/ 	.byte	0x00, 0xf0, 0x11, 0x00


	//----- nvinfo : EIATTR_KPARAM_INFO
	.align		4
.L_13:
        /*0038*/ 	.byte	0x04, 0x17
        /*003a*/ 	.short	(.L_15 - .L_14)
.L_14:
        /*003c*/ 	.word	0x00000000
        /*0040*/ 	.short	0x0001
        /*0042*/ 	.short	0x0008
        /*0044*/ 	.byte	0x00, 0xf0, 0x11, 0x00


	//----- nvinfo : EIATTR_KPARAM_INFO
	.align		4
.L_15:
        /*0048*/ 	.byte	0x04, 0x17
        /*004a*/ 	.short	(.L_17 - .L_16)
.L_16:
        /*004c*/ 	.word	0x00000000
        /*0050*/ 	.short	0x0000
        /*0052*/ 	.short	0x0000
        /*0054*/ 	.byte	0x00, 0xf5, 0x21, 0x00


	//----- nvinfo : EIATTR_SPARSE_MMA_MASK
	.align		4
.L_17:
        /*0058*/ 	.byte	0x03, 0x50
        /*005a*/ 	.short	0x0000


	//----- nvinfo : EIATTR_MAXREG_COUNT
	.align		4
        /*005c*/ 	.byte	0x03, 0x1b
        /*005e*/ 	.short	0x00ff


	//----- nvinfo : EIATTR_MERCURY_ISA_VERSION
	.align		4
        /*0060*/ 	.byte	0x03, 0x5f
        /*0062*/ 	.short	0x0101


	//----- nvinfo : EIATTR_VRC_CTA_INIT_COUNT
	.align		4
        /*0064*/ 	.byte	0x02, 0x4a
	.zero		1
	.zero		1


	//----- nvinfo : EIATTR_EXIT_INSTR_OFFSETS
	.align		4
        /*0068*/ 	.byte	0x04, 0x1c
        /*006a*/ 	.short	(.L_19 - .L_18)


	//   ....[0]....
.L_18:
        /*006c*/ 	.word	0x00000010


	//----- nvinfo : EIATTR_CBANK_PARAM_SIZE
	.align		4
.L_19:
        /*0070*/ 	.byte	0x03, 0x19
        /*0072*/ 	.short	0x0020


	//----- nvinfo : EIATTR_PARAM_CBANK
	.align		4
        /*0074*/ 	.byte	0x04, 0x0a
        /*0076*/ 	.short	(.L_21 - .L_20)
	.align		4
.L_20:
        /*0078*/ 	.word	index@(.nv.constant0._Z10dla_kernelPiiiim)
        /*007c*/ 	.short	0x0380
        /*007e*/ 	.short	0x0020


	//----- nvinfo : EIATTR_SW_WAR
	.align		4
.L_21:
        /*0080*/ 	.byte	0x04, 0x36
        /*0082*/ 	.short	(.L_23 - .L_22)
.L_22:
        /*0084*/ 	.word	0x00000008
.L_23:


//--------------------- .nv.callgraph             --------------------------
	.section	.nv.callgraph,"",@"SHT_CUDA_CALLGRAPH"
	.align	4
	.sectionentsize	8
	.align		4
        /*0000*/ 	.word	0x00000000
	.align		4
        /*0004*/ 	.word	0xffffffff
	.align		4
        /*0008*/ 	.word	0x00000000
	.align		4
        /*000c*/ 	.word	0xfffffffe
	.align		4
        /*0010*/ 	.word	0x00000000
	.align		4
        /*0014*/ 	.word	0xfffffffd
	.align		4
        /*0018*/ 	.word	0x00000000
	.align		4
        /*001c*/ 	.word	0xfffffffc


//--------------------- .text._Z10dla_kernelPiiiim --------------------------
	.section	.text._Z10dla_kernelPiiiim,"ax",@progbits
	.align	128
        .global         _Z10dla_kernelPiiiim
        .type           _Z10dla_kernelPiiiim,@function
        .size           _Z10dla_kernelPiiiim,(.L_x_1 - _Z10dla_kernelPiiiim)
        .other          _Z10dla_kernelPiiiim,@"STO_CUDA_ENTRY STV_DEFAULT"
_Z10dla_kernelPiiiim:
.text._Z10dla_kernelPiiiim:
[----:B------:R-:W-:Y:S01]  /*0000*/  LDC R1, c[0x0][0x37c] ;  /* 0x0000df00ff017b82 */ /* 0x000fe20000000800 */
[----:B------:R-:W-:Y:S05]  /*0010*/  EXIT ;  /* 0x000000000000794d */ /* 0x000fea0003800000 */
.L_x_0:
[----:B------:R-:W-:-:S00]  /*0020*/  BRA `(.L_x_0) ;  /* 0xfffffffc00fc7947 */ /* 0x000fc0000383ffff */
[----:B------:R-:W-:-:S00]  /*0030*/  NOP ;  /* 0x0000000000007918 */ /* 0x000fc00000000000 */
        /* <DEDUP_REMOVED lines=12> */
.L_x_1:


//--------------------- .nv.shared.reserved.0     --------------------------
	.section	.nv.shared.reserved.0,"aw",@nobits
	.weak		__nv_reservedSMEM_offset_0_alias
	.size		__nv_reservedSMEM_offset_0_alias, 0, 64
	.other		__nv_reservedSMEM_offset_0_alias,@"STO_CUDA_RESERVED_SHARED STV_DEFAULT"
__nv_reservedSMEM_offset_0_alias:
	.zero		0
	.zero		64


//--------------------- .nv.constant0._Z10dla_kernelPiiiim --------------------------
	.section	.nv.constant0._Z10dla_kernelPiiiim,"a",@progbits
	.sectionflags	@""
	.align	4
.nv.constant0._Z10dla_kernelPiiiim:
	.zero		928


//--------------------- SYMBOLS --------------------------

	.type		.nv.reservedSmem.offset0,@object
	.size		.nv.reservedSmem.offset0,0x4
